//
// Generated by NVIDIA NVVM Compiler
//
// Compiler Build ID: CL-36424714
// Cuda compilation tools, release 13.0, V13.0.88
// Based on NVVM 20.0.0
//

.version 9.0
.target sm_100
.address_size 64

	// .globl	_Z15count_solutionsiPiP5statei
.extern .func __assertfail
(
	.param .b64 __assertfail_param_0,
	.param .b64 __assertfail_param_1,
	.param .b32 __assertfail_param_2,
	.param .b64 __assertfail_param_3,
	.param .b64 __assertfail_param_4
)
;
.global .align 1 .b8 __unnamed_1[47] = {118, 111, 105, 100, 32, 99, 111, 117, 110, 116, 95, 115, 111, 108, 117, 116, 105, 111, 110, 115, 40, 105, 110, 116, 44, 32, 105, 110, 116, 32, 42, 44, 32, 115, 116, 97, 116, 101, 32, 42, 44, 32, 105, 110, 116, 41};
.global .align 1 .b8 $str[25] = {115, 116, 97, 99, 107, 95, 116, 111, 112, 32, 60, 32, 77, 97, 120, 83, 116, 97, 99, 107, 83, 105, 122, 101};
.global .align 1 .b8 $str$1[27] = {47, 116, 109, 112, 47, 115, 97, 115, 115, 95, 99, 117, 95, 118, 48, 113, 122, 100, 108, 53, 114, 47, 107, 46, 99, 117};

.visible .entry _Z15count_solutionsiPiP5statei(
	.param .u32 _Z15count_solutionsiPiP5statei_param_0,
	.param .u64 .ptr .align 1 _Z15count_solutionsiPiP5statei_param_1,
	.param .u64 .ptr .align 1 _Z15count_solutionsiPiP5statei_param_2,
	.param .u32 _Z15count_solutionsiPiP5statei_param_3
)
{
	.local .align 16 .b8 	__local_depot0[3200];
	.reg .b64 	%SP;
	.reg .b64 	%SPL;
	.reg .pred 	%p<9>;
	.reg .b32 	%r<43>;
	.reg .b64 	%rd<19>;

	mov.u64 	%SPL, __local_depot0;
	ld.param.u32 	%r18, [_Z15count_solutionsiPiP5statei_param_0];
	ld.param.u64 	%rd4, [_Z15count_solutionsiPiP5statei_param_1];
	ld.param.u64 	%rd3, [_Z15count_solutionsiPiP5statei_param_2];
	ld.param.u32 	%r19, [_Z15count_solutionsiPiP5statei_param_3];
	cvta.to.global.u64 	%rd1, %rd4;
	add.u64 	%rd2, %SPL, 0;
	mov.u32 	%r20, %ctaid.x;
	mov.u32 	%r21, %ntid.x;
	mov.u32 	%r22, %tid.x;
	mad.lo.s32 	%r1, %r20, %r21, %r22;
	setp.ge.u32 	%p1, %r1, %r19;
	@%p1 bra 	$L__BB0_14;
	cvta.to.global.u64 	%rd6, %rd3;
	mul.wide.u32 	%rd7, %r1, 16;
	add.s64 	%rd8, %rd6, %rd7;
	ld.global.u32 	%r2, [%rd8];
	ld.global.u32 	%r23, [%rd8+4];
	ld.global.u32 	%r24, [%rd8+8];
	ld.global.u32 	%r25, [%rd8+12];
	st.local.v4.u32 	[%rd2], {%r2, %r23, %r24, %r25};
	setp.eq.s32 	%p2, %r18, 0;
	@%p2 bra 	$L__BB0_5;
	mov.b32 	%r41, 1;
	shl.b32 	%r3, %r41, %r18;
	mov.u64 	%rd11, $str;
	mov.u64 	%rd13, $str$1;
	mov.u64 	%rd15, __unnamed_1;
$L__BB0_3:
	add.s32 	%r41, %r41, -1;
	mul.wide.u32 	%rd9, %r41, 16;
	add.s64 	%rd10, %rd2, %rd9;
	ld.local.v4.u32 	{%r6, %r7, %r8, %r9}, [%rd10];
	setp.ne.s32 	%p3, %r6, %r18;
	@%p3 bra 	$L__BB0_7;
	atom.global.add.u32 	%r36, [%rd1], 1;
	bra.uni 	$L__BB0_13;
$L__BB0_5:
	setp.ne.s32 	%p8, %r2, 0;
	@%p8 bra 	$L__BB0_14;
	atom.global.add.u32 	%r37, [%rd1], 1;
	bra.uni 	$L__BB0_14;
$L__BB0_7:
	or.b32  	%r28, %r8, %r7;
	or.b32  	%r29, %r28, %r9;
	not.b32 	%r10, %r29;
	add.s32 	%r11, %r6, 1;
	mov.b32 	%r39, 1;
$L__BB0_8:
	and.b32  	%r30, %r39, %r10;
	setp.eq.s32 	%p4, %r30, 0;
	@%p4 bra 	$L__BB0_12;
	setp.lt.s32 	%p5, %r41, 200;
	@%p5 bra 	$L__BB0_11;
	cvta.global.u64 	%rd12, %rd11;
	cvta.global.u64 	%rd14, %rd13;
	cvta.global.u64 	%rd16, %rd15;
	{ // callseq 0, 0
	.param .b64 param0;
	st.param.b64 	[param0], %rd12;
	.param .b64 param1;
	st.param.b64 	[param1], %rd14;
	.param .b32 param2;
	st.param.b32 	[param2], 44;
	.param .b64 param3;
	st.param.b64 	[param3], %rd16;
	.param .b64 param4;
	st.param.b64 	[param4], 1;
	call.uni 
	__assertfail, 
	(
	param0, 
	param1, 
	param2, 
	param3, 
	param4
	);
	} // callseq 0
$L__BB0_11:
	add.s32 	%r14, %r41, 1;
	mul.wide.s32 	%rd17, %r41, 16;
	add.s64 	%rd18, %rd2, %rd17;
	or.b32  	%r31, %r39, %r7;
	shl.b32 	%r32, %r31, 1;
	or.b32  	%r33, %r39, %r8;
	or.b32  	%r34, %r39, %r9;
	shr.s32 	%r35, %r34, 1;
	st.local.v4.u32 	[%rd18], {%r11, %r32, %r33, %r35};
	mov.u32 	%r41, %r14;
$L__BB0_12:
	shl.b32 	%r39, %r39, 1;
	setp.ne.s32 	%p6, %r39, %r3;
	@%p6 bra 	$L__BB0_8;
$L__BB0_13:
	setp.gt.s32 	%p7, %r41, 0;
	@%p7 bra 	$L__BB0_3;
$L__BB0_14:
	ret;

}


// ===== COMPILED SASS (sm_100) =====

	.target	sm_100

	.elftype	@"ET_EXEC"


//--------------------- .note.nv.tkinfo           --------------------------
	.section	.note.nv.tkinfo,"",@"SHT_NOTE"
	.sectionflags	@"SHF_NOTE_NV_TKINFO"
	.tkinfo
        /*0018*/ 	.word	0x00000002
        /*0030*/ 	.string	""
        /*0030*/ 	.string	"ptxas"
        /*0030*/ 	.string	"Cuda compilation tools, release 13.0, V13.0.88"
        /*0030*/ 	.string	"Build cuda_13.0.r13.0/compiler.36424714_0"
        /*0030*/ 	.string	"-arch sm_100 -m 64 "



//--------------------- .note.nv.cuinfo           --------------------------
	.section	.note.nv.cuinfo,"",@"SHT_NOTE"
	.sectionflags	@"SHF_NOTE_NV_CUINFO"
        /*0018*/ 	.short	0x0002
        /*001a*/ 	.short	0x0064
        /*001c*/ 	.short	0x0082
	.zero		2


//--------------------- .nv.info                  --------------------------
	.section	.nv.info,"",@"SHT_CUDA_INFO"
	.align	4


	//----- nvinfo : EIATTR_REGCOUNT
	.align		4
        /*0000*/ 	.byte	0x04, 0x2f
        /*0002*/ 	.short	(.L_4 - .L_3)
	.align		4
.L_3:
        /*0004*/ 	.word	index@(_Z15count_solutionsiPiP5statei)
        /*0008*/ 	.word	0x0000001e


	//----- nvinfo : EIATTR_FRAME_SIZE
	.align		4
.L_4:
        /*000c*/ 	.byte	0x04, 0x11
        /*000e*/ 	.short	(.L_6 - .L_5)
	.align		4
.L_5:
        /*0010*/ 	.word	index@(_Z15count_solutionsiPiP5statei)
        /*0014*/ 	.word	0x00000c80


	//----- nvinfo : EIATTR_MIN_STACK_SIZE
	.align		4
.L_6:
        /*0018*/ 	.byte	0x04, 0x12
        /*001a*/ 	.short	(.L_8 - .L_7)
	.align		4
.L_7:
        /*001c*/ 	.word	index@(_Z15count_solutionsiPiP5statei)
        /*0020*/ 	.word	0x00000c80
.L_8:


//--------------------- .nv.compat                --------------------------
	.section	.nv.compat,"",@"SHT_CUDA_COMPAT_INFO"
	.align	4
        /*0000*/ 	.byte	0x02, 0x09, 0x00, 0x00, 0x02, 0x02, 0x01, 0x00, 0x02, 0x05, 0x05, 0x00, 0x03, 0x07, 0x01, 0x01
        /*0010*/ 	.byte	0x02, 0x03, 0x00, 0x00, 0x02, 0x06, 0x01, 0x00, 0x04, 0x0b, 0x08, 0x00, 0x09, 0x00, 0x00, 0x00
        /*0020*/ 	.byte	0x00, 0x00, 0x00, 0x00


//--------------------- .nv.info._Z15count_solutionsiPiP5statei --------------------------
	.section	.nv.info._Z15count_solutionsiPiP5statei,"",@"SHT_CUDA_INFO"
	.sectionflags	@""
	.align	4


	//----- nvinfo : EIATTR_CUDA_API_VERSION
	.align		4
        /*0000*/ 	.byte	0x04, 0x37
        /*0002*/ 	.short	(.L_10 - .L_9)
.L_9:
        /*0004*/ 	.word	0x00000082


	//----- nvinfo : EIATTR_KPARAM_INFO
	.align		4
.L_10:
        /*0008*/ 	.byte	0x04, 0x17
        /*000a*/ 	.short	(.L_12 - .L_11)
.L_11:
        /*000c*/ 	.word	0x00000000
        /*0010*/ 	.short	0x0003
        /*0012*/ 	.short	0x0018
        /*0014*/ 	.byte	0x00, 0xf0, 0x11, 0x00


	//----- nvinfo : EIATTR_KPARAM_INFO
	.align		4
.L_12:
        /*0018*/ 	.byte	0x04, 0x17
        /*001a*/ 	.short	(.L_14 - .L_13)
.L_13:
        /*001c*/ 	.word	0x00000000
        /*0020*/ 	.short	0x0002
        /*0022*/ 	.short	0x0010
        /*0024*/ 	.byte	0x00, 0xf5, 0x21, 0x00


	//----- nvinfo : EIATTR_KPARAM_INFO
	.align		4
.L_14:
        /*0028*/ 	.byte	0x04, 0x17
        /*002a*/ 	.short	(.L_16 - .L_15)
.L_15:
        /*002c*/ 	.word	0x00000000
        /*0030*/ 	.short	0x0001
        /*0032*/ 	.short	0x0008
        /*0034*/ 	.byte	0x00, 0xf5, 0x21, 0x00


	//----- nvinfo : EIATTR_KPARAM_INFO
	.align		4
.L_16:
        /*0038*/ 	.byte	0x04, 0x17
        /*003a*/ 	.short	(.L_18 - .L_17)
.L_17:
        /*003c*/ 	.word	0x00000000
        /*0040*/ 	.short	0x0000
        /*0042*/ 	.short	0x0000
        /*0044*/ 	.byte	0x00, 0xf0, 0x11, 0x00


	//----- nvinfo : EIATTR_SPARSE_MMA_MASK
	.align		4
.L_18:
        /*0048*/ 	.byte	0x03, 0x50
        /*004a*/ 	.short	0x0000


	//----- nvinfo : EIATTR_MAXREG_COUNT
	.align		4
        /*004c*/ 	.byte	0x03, 0x1b
        /*004e*/ 	.short	0x00ff


	//----- nvinfo : EIATTR_EXTERNS
	.align		4
        /*0050*/ 	.byte	0x04, 0x0f
        /*0052*/ 	.short	(.L_20 - .L_19)


	//   ....[0]....
	.align		4
.L_19:
        /*0054*/ 	.word	index@(__assertfail)


	//----- nvinfo : EIATTR_MERCURY_ISA_VERSION
	.align		4
.L_20:
        /*0058*/ 	.byte	0x03, 0x5f
        /*005a*/ 	.short	0x0101


	//----- nvinfo : EIATTR_INT_WARP_WIDE_INSTR_OFFSETS
	.align		4
        /*005c*/ 	.byte	0x04, 0x31
        /*005e*/ 	.short	(.L_22 - .L_21)


	//   ....[0]....
.L_21:
        /*0060*/ 	.word	0x00000210


	//   ....[1]....
        /*0064*/ 	.word	0x00000550


	//----- nvinfo : EIATTR_VRC_CTA_INIT_COUNT
	.align		4
.L_22:
        /*0068*/ 	.byte	0x02, 0x4a
	.zero		1
	.zero		1


	//----- nvinfo : EIATTR_SYSCALL_OFFSETS
	.align		4
        /*006c*/ 	.byte	0x04, 0x46
        /*006e*/ 	.short	(.L_24 - .L_23)


	//   ....[0]....
.L_23:
        /*0070*/ 	.word	0x000003f0


	//----- nvinfo : EIATTR_EXIT_INSTR_OFFSETS
	.align		4
.L_24:
        /*0074*/ 	.byte	0x04, 0x1c
        /*0076*/ 	.short	(.L_26 - .L_25)


	//   ....[0]....
.L_25:
        /*0078*/ 	.word	0x00000080


	//   ....[1]....
        /*007c*/ 	.word	0x00000500


	//   ....[2]....
        /*0080*/ 	.word	0x00000520


	//   ....[3]....
        /*0084*/ 	.word	0x000005a0


	//----- nvinfo : EIATTR_CRS_STACK_SIZE
	.align		4
.L_26:
        /*0088*/ 	.byte	0x04, 0x1e
        /*008a*/ 	.short	(.L_28 - .L_27)
.L_27:
        /*008c*/ 	.word	0x00000000


	//----- nvinfo : EIATTR_CBANK_PARAM_SIZE
	.align		4
.L_28:
        /*0090*/ 	.byte	0x03, 0x19
        /*0092*/ 	.short	0x001c


	//----- nvinfo : EIATTR_PARAM_CBANK
	.align		4
        /*0094*/ 	.byte	0x04, 0x0a
        /*0096*/ 	.short	(.L_30 - .L_29)
	.align		4
.L_29:
        /*0098*/ 	.word	index@(.nv.constant0._Z15count_solutionsiPiP5statei)
        /*009c*/ 	.short	0x0380
        /*009e*/ 	.short	0x001c


	//----- nvinfo : EIATTR_SW_WAR
	.align		4
.L_30:
        /*00a0*/ 	.byte	0x04, 0x36
        /*00a2*/ 	.short	(.L_32 - .L_31)
.L_31:
        /*00a4*/ 	.word	0x00000008
.L_32:


//--------------------- .nv.callgraph             --------------------------
	.section	.nv.callgraph,"",@"SHT_CUDA_CALLGRAPH"
	.align	4
	.sectionentsize	8
	.align		4
        /*0000*/ 	.word	0x00000000
	.align		4
        /*0004*/ 	.word	0xffffffff
	.align		4
        /*0008*/ 	.word	index@(_Z15count_solutionsiPiP5statei)
	.align		4
        /*000c*/ 	.word	index@(__assertfail)
	.align		4
        /*0010*/ 	.word	0x00000000
	.align		4
        /*0014*/ 	.word	0xfffffffe
	.align		4
        /*0018*/ 	.word	0x00000000
	.align		4
        /*001c*/ 	.word	0xfffffffd
	.align		4
        /*0020*/ 	.word	0x00000000
	.align		4
        /*0024*/ 	.word	0xfffffffc


//--------------------- .nv.constant4             --------------------------
	.section	.nv.constant4,"a",@progbits
	.align	8
	.align		8
.nv.constant4:
        /*0000*/ 	.dword	__assertfail
	.align		8
        /*0008*/ 	.dword	__unnamed_1
	.align		8
        /*0010*/ 	.dword	$str
	.align		8
        /*0018*/ 	.dword	$str$1


//--------------------- .text._Z15count_solutionsiPiP5statei --------------------------
	.section	.text._Z15count_solutionsiPiP5statei,"ax",@progbits
	.align	128
        .global         _Z15count_solutionsiPiP5statei
        .type           _Z15count_solutionsiPiP5statei,@function
        .size           _Z15count_solutionsiPiP5statei,(.L_x_11 - _Z15count_solutionsiPiP5statei)
        .other          _Z15count_solutionsiPiP5statei,@"STO_CUDA_ENTRY STV_DEFAULT"
_Z15count_solutionsiPiP5statei:
.text._Z15count_solutionsiPiP5statei:
[----:B------:R-:W0:Y:S01]  /*0000*/  LDC R1, c[0x0][0x37c] ;  /* 0x0000df00ff017b82 */ /* 0x000e220000000800 */
[----:B------:R-:W1:Y:S07]  /*0010*/  S2R R0, SR_TID.X ;  /* 0x0000000000007919 */ /* 0x000e6e0000002100 */
[----:B------:R-:W1:Y:S01]  /*0020*/  S2UR UR4, SR_CTAID.X ;  /* 0x00000000000479c3 */ /* 0x000e620000002500 */
[----:B------:R-:W2:Y:S01]  /*0030*/  LDCU UR5, c[0x0][0x398] ;  /* 0x00007300ff0577ac */ /* 0x000ea20008000800 */
[----:B0-----:R-:W-:-:S06]  /*0040*/  VIADD R1, R1, 0xfffff380 ;  /* 0xfffff38001017836 */ /* 0x001fcc0000000000 */
[----:B------:R-:W1:Y:S02]  /*0050*/  LDC R5, c[0x0][0x360] ;  /* 0x0000d800ff057b82 */ /* 0x000e640000000800 */
[----:B-1----:R-:W-:-:S05]  /*0060*/  IMAD R5, R5, UR4, R0 ;  /* 0x0000000405057c24 */ /* 0x002fca000f8e0200 */
[----:B--2---:R-:W-:-:S13]  /*0070*/  ISETP.GE.U32.AND P0, PT, R5, UR5, PT ;  /* 0x0000000505007c0c */ /* 0x004fda000bf06070 */
[----:B------:R-:W-:Y:S05]  /*0080*/  @P0 EXIT ;  /* 0x000000000000094d */ /* 0x000fea0003800000 */
[----:B------:R-:W0:Y:S01]  /*0090*/  LDC.64 R2, c[0x0][0x390] ;  /* 0x0000e400ff027b82 */ /* 0x000e220000000a00 */
[----:B------:R-:W1:Y:S01]  /*00a0*/  LDCU.64 UR36, c[0x0][0x358] ;  /* 0x00006b00ff2477ac */ /* 0x000e620008000a00 */
[----:B------:R-:W2:Y:S01]  /*00b0*/  LDCU UR38, c[0x0][0x380] ;  /* 0x00007000ff2677ac */ /* 0x000ea20008000800 */
[----:B0-----:R-:W-:-:S05]  /*00c0*/  IMAD.WIDE.U32 R2, R5, 0x10, R2 ;  /* 0x0000001005027825 */ /* 0x001fca00078e0002 */
[----:B-1----:R-:W3:Y:S04]  /*00d0*/  LDG.E R4, desc[UR36][R2.64] ;  /* 0x0000002402047981 */ /* 0x002ee8000c1e1900 */
[----:B------:R-:W3:Y:S04]  /*00e0*/  LDG.E R5, desc[UR36][R2.64+0x4] ;  /* 0x0000042402057981 */ /* 0x000ee8000c1e1900 */
[----:B------:R-:W3:Y:S04]  /*00f0*/  LDG.E R6, desc[UR36][R2.64+0x8] ;  /* 0x0000082402067981 */ /* 0x000ee8000c1e1900 */
[----:B------:R-:W3:Y:S01]  /*0100*/  LDG.E R7, desc[UR36][R2.64+0xc] ;  /* 0x00000c2402077981 */ /* 0x000ee2000c1e1900 */
[----:B--2---:R-:W-:-:S03]  /*0110*/  UISETP.NE.AND UP0, UPT, UR38, URZ, UPT ;  /* 0x000000ff2600728c */ /* 0x004fc6000bf05270 */
[----:B---3--:R0:W-:Y:S06]  /*0120*/  STL.128 [R1], R4 ;  /* 0x0000000401007387 */ /* 0x0081ec0000100c00 */
[----:B------:R-:W-:Y:S05]  /*0130*/  BRA.U !UP0, `(.L_x_0) ;  /* 0x0000000108f47547 */ /* 0x000fea000b800000 */
[----:B------:R-:W-:Y:S01]  /*0140*/  IMAD.MOV.U32 R2, RZ, RZ, 0x1 ;  /* 0x00000001ff027424 */ /* 0x000fe200078e00ff */
[----:B------:R-:W-:Y:S02]  /*0150*/  UMOV UR4, 0x1 ;  /* 0x0000000100047882 */ /* 0x000fe40000000000 */
[----:B------:R-:W-:-:S12]  /*0160*/  USHF.L.U32 UR38, UR4, UR38, URZ ;  /* 0x0000002604267299 */ /* 0x000fd800080006ff */
.L_x_9:
[----:B------:R-:W-:-:S04]  /*0170*/  VIADD R2, R2, 0xffffffff ;  /* 0xffffffff02027836 */ /* 0x000fc80000000000 */
[----:B------:R-:W-:-:S06]  /*0180*/  IMAD R24, R2, 0x10, R1 ;  /* 0x0000001002187824 */ /* 0x000fcc00078e0201 */
[----:B------:R-:W2:Y:S01]  /*0190*/  LDL.128 R24, [R24] ;  /* 0x0000000018187983 */ /* 0x000ea20000100c00 */
[----:B------:R-:W-:Y:S05]  /*01a0*/  YIELD ;  /* 0x0000000000007946 */ /* 0x000fea0003800000 */
[----:B------:R-:W2:Y:S01]  /*01b0*/  LDCU UR4, c[0x0][0x380] ;  /* 0x00007000ff0477ac */ /* 0x000ea20008000800 */
[----:B------:R-:W-:Y:S01]  /*01c0*/  BSSY.RECONVERGENT B8, `(.L_x_1) ;  /* 0x0000031000087945 */ /* 0x000fe20003800200 */
[----:B--2---:R-:W-:-:S13]  /*01d0*/  ISETP.NE.AND P0, PT, R24, UR4, PT ;  /* 0x0000000418007c0c */ /* 0x004fda000bf05270 */
[----:B01----:R-:W-:Y:S05]  /*01e0*/  @P0 BRA `(.L_x_2) ;  /* 0x0000000000200947 */ /* 0x003fea0003800000 */
[----:B------:R-:W1:Y:S01]  /*01f0*/  S2R R0, SR_LANEID ;  /* 0x0000000000007919 */ /* 0x000e620000000000 */
[----:B0-----:R-:W0:Y:S01]  /*0200*/  LDC.64 R4, c[0x0][0x388] ;  /* 0x0000e200ff047b82 */ /* 0x001e220000000a00 */
[----:B------:R-:W-:Y:S02]  /*0210*/  VOTEU.ANY UR4, UPT, PT ;  /* 0x0000000000047886 */ /* 0x000fe400038e0100 */
[----:B------:R-:W-:Y:S02]  /*0220*/  UFLO.U32 UR5, UR4 ;  /* 0x00000004000572bd */ /* 0x000fe400080e0000 */
[----:B------:R-:W0:Y:S04]  /*0230*/  POPC R3, UR4 ;  /* 0x0000000400037d09 */ /* 0x000e280008000000 */
[----:B-1----:R-:W-:-:S13]  /*0240*/  ISETP.EQ.U32.AND P0, PT, R0, UR5, PT ;  /* 0x0000000500007c0c */ /* 0x002fda000bf02070 */
[----:B0-----:R0:W-:Y:S01]  /*0250*/  @P0 REDG.E.ADD.STRONG.GPU desc[UR36][R4.64], R3 ;  /* 0x000000030400098e */ /* 0x0011e2000c12e124 */
[----:B------:R-:W-:Y:S05]  /*0260*/  BRA `(.L_x_3) ;  /* 0x0000000000987947 */ /* 0x000fea0003800000 */
.L_x_2:
[----:B------:R-:W-:Y:S01]  /*0270*/  HFMA2 R23, -RZ, RZ, 0, 5.9604644775390625e-08 ;  /* 0x00000001ff177431 */ /* 0x000fe200000001ff */
[----:B------:R-:W-:Y:S01]  /*0280*/  LOP3.LUT R22, R27, R26, R25, 0xfe, !PT ;  /* 0x0000001a1b167212 */ /* 0x000fe200078efe19 */
[----:B------:R-:W-:-:S07]  /*0290*/  VIADD R16, R24, 0x1 ;  /* 0x0000000118107836 */ /* 0x000fce0000000000 */
.L_x_8:
[----:B------:R-:W-:Y:S01]  /*02a0*/  LOP3.LUT P0, RZ, R23, R22, RZ, 0x30, !PT ;  /* 0x0000001617ff7212 */ /* 0x000fe200078030ff */
[----:B------:R-:W-:-:S12]  /*02b0*/  BSSY.RECONVERGENT B7, `(.L_x_4) ;  /* 0x000001e000077945 */ /* 0x000fd80003800200 */
[----:B-1----:R-:W-:Y:S05]  /*02c0*/  @!P0 BRA `(.L_x_5) ;  /* 0x0000000000708947 */ /* 0x002fea0003800000 */
[----:B------:R-:W-:Y:S01]  /*02d0*/  ISETP.GE.AND P0, PT, R2, 0xc8, PT ;  /* 0x000000c80200780c */ /* 0x000fe20003f06270 */
[----:B------:R-:W-:-:S12]  /*02e0*/  BSSY.RECONVERGENT B6, `(.L_x_6) ;  /* 0x0000012000067945 */ /* 0x000fd80003800200 */
[----:B------:R-:W-:Y:S05]  /*02f0*/  @!P0 BRA `(.L_x_7) ;  /* 0x0000000000408947 */ /* 0x000fea0003800000 */
[----:B------:R-:W-:Y:S01]  /*0300*/  MOV R14, 0x0 ;  /* 0x00000000000e7802 */ /* 0x000fe20000000f00 */
[----:B------:R-:W0:Y:S01]  /*0310*/  LDCU.64 UR4, c[0x4][0x10] ;  /* 0x01000200ff0477ac */ /* 0x000e220008000a00 */
[----:B------:R-:W-:Y:S02]  /*0320*/  HFMA2 R8, -RZ, RZ, 0, 2.6226043701171875e-06 ;  /* 0x0000002cff087431 */ /* 0x000fe400000001ff */
[----:B------:R-:W-:Y:S01]  /*0330*/  IMAD.MOV.U32 R12, RZ, RZ, 0x1 ;  /* 0x00000001ff0c7424 */ /* 0x000fe200078e00ff */
[----:B------:R-:W1:Y:S01]  /*0340*/  LDCU.64 UR6, c[0x4][0x18] ;  /* 0x01000300ff0677ac */ /* 0x000e620008000a00 */
[----:B------:R-:W2:Y:S01]  /*0350*/  LDC.64 R14, c[0x4][R14] ;  /* 0x010000000e0e7b82 */ /* 0x000ea20000000a00 */
[----:B------:R-:W-:Y:S01]  /*0360*/  IMAD.MOV.U32 R13, RZ, RZ, RZ ;  /* 0x000000ffff0d7224 */ /* 0x000fe200078e00ff */
[----:B------:R-:W3:Y:S01]  /*0370*/  LDCU.64 UR8, c[0x4][0x8] ;  /* 0x01000100ff0877ac */ /* 0x000ee20008000a00 */
[----:B0-----:R-:W-:Y:S02]  /*0380*/  IMAD.U32 R4, RZ, RZ, UR4 ;  /* 0x00000004ff047e24 */ /* 0x001fe4000f8e00ff */
[----:B------:R-:W-:Y:S01]  /*0390*/  IMAD.U32 R5, RZ, RZ, UR5 ;  /* 0x00000005ff057e24 */ /* 0x000fe2000f8e00ff */
[----:B-1----:R-:W-:Y:S01]  /*03a0*/  MOV R6, UR6 ;  /* 0x0000000600067c02 */ /* 0x002fe20008000f00 */
[----:B------:R-:W-:-:S02]  /*03b0*/  IMAD.U32 R7, RZ, RZ, UR7 ;  /* 0x00000007ff077e24 */ /* 0x000fc4000f8e00ff */
[----:B---3--:R-:W-:Y:S02]  /*03c0*/  IMAD.U32 R10, RZ, RZ, UR8 ;  /* 0x00000008ff0a7e24 */ /* 0x008fe4000f8e00ff */
[----:B------:R-:W-:-:S07]  /*03d0*/  IMAD.U32 R11, RZ, RZ, UR9 ;  /* 0x00000009ff0b7e24 */ /* 0x000fce000f8e00ff */
[----:B------:R-:W-:-:S07]  /*03e0*/  LEPC R20, `(.L_x_7) ;  /* 0x000000001014794e */ /* 0x000fce0000000000 */
[----:B--2---:R-:W-:Y:S05]  /*03f0*/  CALL.ABS.NOINC R14 ;  /* 0x000000000e007343 */ /* 0x004fea0003c00000 */
.L_x_7:
[----:B------:R-:W-:Y:S05]  /*0400*/  BSYNC.RECONVERGENT B6 ;  /* 0x0000000000067941 */ /* 0x000fea0003800200 */
.L_x_6:
[C---:B------:R-:W-:Y:S01]  /*0410*/  LOP3.LUT R17, R23.reuse, R25, RZ, 0xfc, !PT ;  /* 0x0000001917117212 */ /* 0x040fe200078efcff */
[C---:B------:R-:W-:Y:S01]  /*0420*/  IMAD R0, R2.reuse, 0x10, R1 ;  /* 0x0000001002007824 */ /* 0x040fe200078e0201 */
[C---:B------:R-:W-:Y:S01]  /*0430*/  LOP3.LUT R19, R23.reuse, R27, RZ, 0xfc, !PT ;  /* 0x0000001b17137212 */ /* 0x040fe200078efcff */
[----:B------:R-:W-:Y:S01]  /*0440*/  VIADD R2, R2, 0x1 ;  /* 0x0000000102027836 */ /* 0x000fe20000000000 */
[----:B------:R-:W-:Y:S02]  /*0450*/  LOP3.LUT R18, R23, R26, RZ, 0xfc, !PT ;  /* 0x0000001a17127212 */ /* 0x000fe400078efcff */
[----:B------:R-:W-:Y:S02]  /*0460*/  SHF.L.U32 R17, R17, 0x1, RZ ;  /* 0x0000000111117819 */ /* 0x000fe400000006ff */
[----:B------:R-:W-:-:S05]  /*0470*/  SHF.R.S32.HI R19, RZ, 0x1, R19 ;  /* 0x00000001ff137819 */ /* 0x000fca0000011413 */
[----:B------:R1:W-:Y:S02]  /*0480*/  STL.128 [R0], R16 ;  /* 0x0000001000007387 */ /* 0x0003e40000100c00 */
.L_x_5:
[----:B------:R-:W-:Y:S05]  /*0490*/  BSYNC.RECONVERGENT B7 ;  /* 0x0000000000077941 */ /* 0x000fea0003800200 */
.L_x_4:
[----:B------:R-:W-:-:S05]  /*04a0*/  IMAD.SHL.U32 R23, R23, 0x2, RZ ;  /* 0x0000000217177824 */ /* 0x000fca00078e00ff */
[----:B------:R-:W-:-:S13]  /*04b0*/  ISETP.NE.AND P0, PT, R23, UR38, PT ;  /* 0x0000002617007c0c */ /* 0x000fda000bf05270 */
[----:B------:R-:W-:Y:S05]  /*04c0*/  @P0 BRA `(.L_x_8) ;  /* 0xfffffffc00740947 */ /* 0x000fea000383ffff */
.L_x_3:
[----:B------:R-:W-:Y:S05]  /*04d0*/  BSYNC.RECONVERGENT B8 ;  /* 0x0000000000087941 */ /* 0x000fea0003800200 */
.L_x_1:
[----:B------:R-:W-:-:S13]  /*04e0*/  ISETP.GT.AND P0, PT, R2, RZ, PT ;  /* 0x000000ff0200720c */ /* 0x000fda0003f04270 */
[----:B------:R-:W-:Y:S05]  /*04f0*/  @P0 BRA `(.L_x_9) ;  /* 0xfffffffc001c0947 */ /* 0x000fea000383ffff */
[----:B------:R-:W-:Y:S05]  /*0500*/  EXIT ;  /* 0x000000000000794d */ /* 0x000fea0003800000 */
.L_x_0:
[----:B------:R-:W-:-:S13]  /*0510*/  ISETP.NE.AND P0, PT, R4, RZ, PT ;  /* 0x000000ff0400720c */ /* 0x000fda0003f05270 */
[----:B------:R-:W-:Y:S05]  /*0520*/  @P0 EXIT ;  /* 0x000000000000094d */ /* 0x000fea0003800000 */
[----:B------:R-:W1:Y:S01]  /*0530*/  S2R R0, SR_LANEID ;  /* 0x0000000000007919 */ /* 0x000e620000000000 */
[----:B------:R-:W2:Y:S01]  /*0540*/  LDC.64 R2, c[0x0][0x388] ;  /* 0x0000e200ff027b82 */ /* 0x000ea20000000a00 */
[----:B------:R-:W-:Y:S02]  /*0550*/  VOTEU.ANY UR4, UPT, PT ;  /* 0x0000000000047886 */ /* 0x000fe400038e0100 */
[----:B------:R-:W-:Y:S02]  /*0560*/  UFLO.U32 UR5, UR4 ;  /* 0x00000004000572bd */ /* 0x000fe400080e0000 */
[----:B0-----:R-:W2:Y:S04]  /*0570*/  POPC R5, UR4 ;  /* 0x0000000400057d09 */ /* 0x001ea80008000000 */
[----:B-1----:R-:W-:-:S13]  /*0580*/  ISETP.EQ.U32.AND P0, PT, R0, UR5, PT ;  /* 0x0000000500007c0c */ /* 0x002fda000bf02070 */
[----:B--2---:R-:W-:Y:S01]  /*0590*/  @P0 REDG.E.ADD.STRONG.GPU desc[UR36][R2.64], R5 ;  /* 0x000000050200098e */ /* 0x004fe2000c12e124 */
[----:B------:R-:W-:Y:S05]  /*05a0*/  EXIT ;  /* 0x000000000000794d */ /* 0x000fea0003800000 */
.L_x_10:
[----:B------:R-:W-:-:S00]  /*05b0*/  BRA `(.L_x_10) ;  /* 0xfffffffc00fc7947 */ /* 0x000fc0000383ffff */
[----:B------:R-:W-:-:S00]  /*05c0*/  NOP ;  /* 0x0000000000007918 */ /* 0x000fc00000000000 */
        /* <DEDUP_REMOVED lines=11> */
.L_x_11:


//--------------------- .nv.global.init           --------------------------
	.section	.nv.global.init,"aw",@progbits
.nv.global.init:
	.type		$str,@object
	.size		$str,($str$1 - $str)
$str:
        /*0000*/ 	.byte	0x73, 0x74, 0x61, 0x63, 0x6b, 0x5f, 0x74, 0x6f, 0x70, 0x20, 0x3c, 0x20, 0x4d, 0x61, 0x78, 0x53
        /*0010*/ 	.byte	0x74, 0x61, 0x63, 0x6b, 0x53, 0x69, 0x7a, 0x65, 0x00
	.type		$str$1,@object
	.size		$str$1,(__unnamed_1 - $str$1)
$str$1:
        /*0019*/ 	.byte	0x2f, 0x74, 0x6d, 0x70, 0x2f, 0x73, 0x61, 0x73, 0x73, 0x5f, 0x63, 0x75, 0x5f, 0x76, 0x30, 0x71
        /*0029*/ 	.byte	0x7a, 0x64, 0x6c, 0x35, 0x72, 0x2f, 0x6b, 0x2e, 0x63, 0x75, 0x00
	.type		__unnamed_1,@object
	.size		__unnamed_1,(.L_0 - __unnamed_1)
__unnamed_1:
        /*0034*/ 	.byte	0x76, 0x6f, 0x69, 0x64, 0x20, 0x63, 0x6f, 0x75, 0x6e, 0x74, 0x5f, 0x73, 0x6f, 0x6c, 0x75, 0x74
        /*0044*/ 	.byte	0x69, 0x6f, 0x6e, 0x73, 0x28, 0x69, 0x6e, 0x74, 0x2c, 0x20, 0x69, 0x6e, 0x74, 0x20, 0x2a, 0x2c
        /*0054*/ 	.byte	0x20, 0x73, 0x74, 0x61, 0x74, 0x65, 0x20, 0x2a, 0x2c, 0x20, 0x69, 0x6e, 0x74, 0x29, 0x00
.L_0:


//--------------------- .nv.shared.reserved.0     --------------------------
	.section	.nv.shared.reserved.0,"aw",@nobits
	.weak		__nv_reservedSMEM_offset_0_alias
	.size		__nv_reservedSMEM_offset_0_alias, 0, 64
	.other		__nv_reservedSMEM_offset_0_alias,@"STO_CUDA_RESERVED_SHARED STV_DEFAULT"
__nv_reservedSMEM_offset_0_alias:
	.zero		0
	.zero		64


//--------------------- .nv.constant0._Z15count_solutionsiPiP5statei --------------------------
	.section	.nv.constant0._Z15count_solutionsiPiP5statei,"a",@progbits
	.sectionflags	@""
	.align	4
.nv.constant0._Z15count_solutionsiPiP5statei:
	.zero		924


//--------------------- SYMBOLS --------------------------

	.type		.nv.reservedSmem.offset0,@object
	.size		.nv.reservedSmem.offset0,0x4
	.type		__assertfail,@function
